//
// Generated by NVIDIA NVVM Compiler
//
// Compiler Build ID: CL-36424714
// Cuda compilation tools, release 13.0, V13.0.88
// Based on NVVM 20.0.0
//

.version 9.0
.target sm_100
.address_size 64

	// .globl	_Z14compute_circlePciiiii

.visible .entry _Z14compute_circlePciiiii(
	.param .u64 .ptr .align 1 _Z14compute_circlePciiiii_param_0,
	.param .u32 _Z14compute_circlePciiiii_param_1,
	.param .u32 _Z14compute_circlePciiiii_param_2,
	.param .u32 _Z14compute_circlePciiiii_param_3,
	.param .u32 _Z14compute_circlePciiiii_param_4,
	.param .u32 _Z14compute_circlePciiiii_param_5
)
{
	.reg .pred 	%p<5>;
	.reg .b16 	%rs<2>;
	.reg .b32 	%r<22>;
	.reg .b64 	%rd<5>;

	ld.param.u64 	%rd1, [_Z14compute_circlePciiiii_param_0];
	ld.param.u32 	%r3, [_Z14compute_circlePciiiii_param_1];
	ld.param.u32 	%r7, [_Z14compute_circlePciiiii_param_2];
	ld.param.u32 	%r4, [_Z14compute_circlePciiiii_param_3];
	ld.param.u32 	%r5, [_Z14compute_circlePciiiii_param_4];
	ld.param.u32 	%r6, [_Z14compute_circlePciiiii_param_5];
	mov.u32 	%r9, %ctaid.x;
	mov.u32 	%r10, %ntid.x;
	mov.u32 	%r11, %tid.x;
	mad.lo.s32 	%r1, %r9, %r10, %r11;
	mov.u32 	%r12, %ctaid.y;
	mov.u32 	%r13, %ntid.y;
	mov.u32 	%r14, %tid.y;
	mad.lo.s32 	%r15, %r12, %r13, %r14;
	setp.ge.s32 	%p1, %r1, %r3;
	setp.ge.s32 	%p2, %r15, %r7;
	or.pred  	%p3, %p1, %p2;
	@%p3 bra 	$L__BB0_2;
	cvta.to.global.u64 	%rd2, %rd1;
	sub.s32 	%r16, %r1, %r4;
	sub.s32 	%r17, %r15, %r5;
	mul.lo.s32 	%r18, %r16, %r16;
	mad.lo.s32 	%r19, %r17, %r17, %r18;
	mul.lo.s32 	%r20, %r6, %r6;
	setp.le.u32 	%p4, %r19, %r20;
	selp.u16 	%rs1, 1, 0, %p4;
	mad.lo.s32 	%r21, %r3, %r15, %r1;
	cvt.s64.s32 	%rd3, %r21;
	add.s64 	%rd4, %rd2, %rd3;
	st.global.u8 	[%rd4], %rs1;
$L__BB0_2:
	ret;

}


// ===== COMPILED SASS (sm_100) =====

	.target	sm_100

	.elftype	@"ET_EXEC"


//--------------------- .note.nv.tkinfo           --------------------------
	.section	.note.nv.tkinfo,"",@"SHT_NOTE"
	.sectionflags	@"SHF_NOTE_NV_TKINFO"
	.tkinfo
        /*0018*/ 	.word	0x00000002
        /*0030*/ 	.string	""
        /*0030*/ 	.string	"ptxas"
        /*0030*/ 	.string	"Cuda compilation tools, release 13.0, V13.0.88"
        /*0030*/ 	.string	"Build cuda_13.0.r13.0/compiler.36424714_0"
        /*0030*/ 	.string	"-arch sm_100 -m 64 "



//--------------------- .note.nv.cuinfo           --------------------------
	.section	.note.nv.cuinfo,"",@"SHT_NOTE"
	.sectionflags	@"SHF_NOTE_NV_CUINFO"
        /*0018*/ 	.short	0x0002
        /*001a*/ 	.short	0x0064
        /*001c*/ 	.short	0x0082
	.zero		2


//--------------------- .nv.info                  --------------------------
	.section	.nv.info,"",@"SHT_CUDA_INFO"
	.align	4


	//----- nvinfo : EIATTR_REGCOUNT
	.align		4
        /*0000*/ 	.byte	0x04, 0x2f
        /*0002*/ 	.short	(.L_1 - .L_0)
	.align		4
.L_0:
        /*0004*/ 	.word	index@(_Z14compute_circlePciiiii)
        /*0008*/ 	.word	0x00000008


	//----- nvinfo : EIATTR_FRAME_SIZE
	.align		4
.L_1:
        /*000c*/ 	.byte	0x04, 0x11
        /*000e*/ 	.short	(.L_3 - .L_2)
	.align		4
.L_2:
        /*0010*/ 	.word	index@(_Z14compute_circlePciiiii)
        /*0014*/ 	.word	0x00000000


	//----- nvinfo : EIATTR_MIN_STACK_SIZE
	.align		4
.L_3:
        /*0018*/ 	.byte	0x04, 0x12
        /*001a*/ 	.short	(.L_5 - .L_4)
	.align		4
.L_4:
        /*001c*/ 	.word	index@(_Z14compute_circlePciiiii)
        /*0020*/ 	.word	0x00000000
.L_5:


//--------------------- .nv.compat                --------------------------
	.section	.nv.compat,"",@"SHT_CUDA_COMPAT_INFO"
	.align	4
        /*0000*/ 	.byte	0x02, 0x09, 0x00, 0x00, 0x02, 0x02, 0x01, 0x00, 0x02, 0x05, 0x05, 0x00, 0x03, 0x07, 0x01, 0x01
        /*0010*/ 	.byte	0x02, 0x03, 0x00, 0x00, 0x02, 0x06, 0x01, 0x00, 0x04, 0x0b, 0x08, 0x00, 0x09, 0x00, 0x00, 0x00
        /*0020*/ 	.byte	0x00, 0x00, 0x00, 0x00


//--------------------- .nv.info._Z14compute_circlePciiiii --------------------------
	.section	.nv.info._Z14compute_circlePciiiii,"",@"SHT_CUDA_INFO"
	.sectionflags	@""
	.align	4


	//----- nvinfo : EIATTR_CUDA_API_VERSION
	.align		4
        /*0000*/ 	.byte	0x04, 0x37
        /*0002*/ 	.short	(.L_7 - .L_6)
.L_6:
        /*0004*/ 	.word	0x00000082


	//----- nvinfo : EIATTR_KPARAM_INFO
	.align		4
.L_7:
        /*0008*/ 	.byte	0x04, 0x17
        /*000a*/ 	.short	(.L_9 - .L_8)
.L_8:
        /*000c*/ 	.word	0x00000000
        /*0010*/ 	.short	0x0005
        /*0012*/ 	.short	0x0018
        /*0014*/ 	.byte	0x00, 0xf0, 0x11, 0x00


	//----- nvinfo : EIATTR_KPARAM_INFO
	.align		4
.L_9:
        /*0018*/ 	.byte	0x04, 0x17
        /*001a*/ 	.short	(.L_11 - .L_10)
.L_10:
        /*001c*/ 	.word	0x00000000
        /*0020*/ 	.short	0x0004
        /*0022*/ 	.short	0x0014
        /*0024*/ 	.byte	0x00, 0xf0, 0x11, 0x00


	//----- nvinfo : EIATTR_KPARAM_INFO
	.align		4
.L_11:
        /*0028*/ 	.byte	0x04, 0x17
        /*002a*/ 	.short	(.L_13 - .L_12)
.L_12:
        /*002c*/ 	.word	0x00000000
        /*0030*/ 	.short	0x0003
        /*0032*/ 	.short	0x0010
        /*0034*/ 	.byte	0x00, 0xf0, 0x11, 0x00


	//----- nvinfo : EIATTR_KPARAM_INFO
	.align		4
.L_13:
        /*0038*/ 	.byte	0x04, 0x17
        /*003a*/ 	.short	(.L_15 - .L_14)
.L_14:
        /*003c*/ 	.word	0x00000000
        /*0040*/ 	.short	0x0002
        /*0042*/ 	.short	0x000c
        /*0044*/ 	.byte	0x00, 0xf0, 0x11, 0x00


	//----- nvinfo : EIATTR_KPARAM_INFO
	.align		4
.L_15:
        /*0048*/ 	.byte	0x04, 0x17
        /*004a*/ 	.short	(.L_17 - .L_16)
.L_16:
        /*004c*/ 	.word	0x00000000
        /*0050*/ 	.short	0x0001
        /*0052*/ 	.short	0x0008
        /*0054*/ 	.byte	0x00, 0xf0, 0x11, 0x00


	//----- nvinfo : EIATTR_KPARAM_INFO
	.align		4
.L_17:
        /*0058*/ 	.byte	0x04, 0x17
        /*005a*/ 	.short	(.L_19 - .L_18)
.L_18:
        /*005c*/ 	.word	0x00000000
        /*0060*/ 	.short	0x0000
        /*0062*/ 	.short	0x0000
        /*0064*/ 	.byte	0x00, 0xf5, 0x21, 0x00


	//----- nvinfo : EIATTR_SPARSE_MMA_MASK
	.align		4
.L_19:
        /*0068*/ 	.byte	0x03, 0x50
        /*006a*/ 	.short	0x0000


	//----- nvinfo : EIATTR_MAXREG_COUNT
	.align		4
        /*006c*/ 	.byte	0x03, 0x1b
        /*006e*/ 	.short	0x00ff


	//----- nvinfo : EIATTR_MERCURY_ISA_VERSION
	.align		4
        /*0070*/ 	.byte	0x03, 0x5f
        /*0072*/ 	.short	0x0101


	//----- nvinfo : EIATTR_VRC_CTA_INIT_COUNT
	.align		4
        /*0074*/ 	.byte	0x02, 0x4a
	.zero		1
	.zero		1


	//----- nvinfo : EIATTR_EXIT_INSTR_OFFSETS
	.align		4
        /*0078*/ 	.byte	0x04, 0x1c
        /*007a*/ 	.short	(.L_21 - .L_20)


	//   ....[0]....
.L_20:
        /*007c*/ 	.word	0x000000c0


	//   ....[1]....
        /*0080*/ 	.word	0x000001c0


	//----- nvinfo : EIATTR_CBANK_PARAM_SIZE
	.align		4
.L_21:
        /*0084*/ 	.byte	0x03, 0x19
        /*0086*/ 	.short	0x001c


	//----- nvinfo : EIATTR_PARAM_CBANK
	.align		4
        /*0088*/ 	.byte	0x04, 0x0a
        /*008a*/ 	.short	(.L_23 - .L_22)
	.align		4
.L_22:
        /*008c*/ 	.word	index@(.nv.constant0._Z14compute_circlePciiiii)
        /*0090*/ 	.short	0x0380
        /*0092*/ 	.short	0x001c


	//----- nvinfo : EIATTR_SW_WAR
	.align		4
.L_23:
        /*0094*/ 	.byte	0x04, 0x36
        /*0096*/ 	.short	(.L_25 - .L_24)
.L_24:
        /*0098*/ 	.word	0x00000008
.L_25:


//--------------------- .nv.callgraph             --------------------------
	.section	.nv.callgraph,"",@"SHT_CUDA_CALLGRAPH"
	.align	4
	.sectionentsize	8
	.align		4
        /*0000*/ 	.word	0x00000000
	.align		4
        /*0004*/ 	.word	0xffffffff
	.align		4
        /*0008*/ 	.word	0x00000000
	.align		4
        /*000c*/ 	.word	0xfffffffe
	.align		4
        /*0010*/ 	.word	0x00000000
	.align		4
        /*0014*/ 	.word	0xfffffffd
	.align		4
        /*0018*/ 	.word	0x00000000
	.align		4
        /*001c*/ 	.word	0xfffffffc


//--------------------- .text._Z14compute_circlePciiiii --------------------------
	.section	.text._Z14compute_circlePciiiii,"ax",@progbits
	.align	128
        .global         _Z14compute_circlePciiiii
        .type           _Z14compute_circlePciiiii,@function
        .size           _Z14compute_circlePciiiii,(.L_x_1 - _Z14compute_circlePciiiii)
        .other          _Z14compute_circlePciiiii,@"STO_CUDA_ENTRY STV_DEFAULT"
_Z14compute_circlePciiiii:
.text._Z14compute_circlePciiiii:
[----:B------:R-:W-:Y:S01]  /*0000*/  LDC R1, c[0x0][0x37c] ;  /* 0x0000df00ff017b82 */ /* 0x000fe20000000800 */
[----:B------:R-:W0:Y:S07]  /*0010*/  S2R R2, SR_TID.Y ;  /* 0x0000000000027919 */ /* 0x000e2e0000002200 */
[----:B------:R-:W1:Y:S01]  /*0020*/  LDC R0, c[0x0][0x360] ;  /* 0x0000d800ff007b82 */ /* 0x000e620000000800 */
[----:B------:R-:W2:Y:S01]  /*0030*/  LDCU.64 UR8, c[0x0][0x388] ;  /* 0x00007100ff0877ac */ /* 0x000ea20008000a00 */
[----:B------:R-:W1:Y:S06]  /*0040*/  S2R R5, SR_TID.X ;  /* 0x0000000000057919 */ /* 0x000e6c0000002100 */
[----:B------:R-:W0:Y:S08]  /*0050*/  S2UR UR5, SR_CTAID.Y ;  /* 0x00000000000579c3 */ /* 0x000e300000002600 */
[----:B------:R-:W0:Y:S08]  /*0060*/  LDC R3, c[0x0][0x364] ;  /* 0x0000d900ff037b82 */ /* 0x000e300000000800 */
[----:B------:R-:W1:Y:S01]  /*0070*/  S2UR UR4, SR_CTAID.X ;  /* 0x00000000000479c3 */ /* 0x000e620000002500 */
[----:B0-----:R-:W-:-:S05]  /*0080*/  IMAD R3, R3, UR5, R2 ;  /* 0x0000000503037c24 */ /* 0x001fca000f8e0202 */
[----:B--2---:R-:W-:Y:S01]  /*0090*/  ISETP.GE.AND P0, PT, R3, UR9, PT ;  /* 0x0000000903007c0c */ /* 0x004fe2000bf06270 */
[----:B-1----:R-:W-:-:S05]  /*00a0*/  IMAD R0, R0, UR4, R5 ;  /* 0x0000000400007c24 */ /* 0x002fca000f8e0205 */
[----:B------:R-:W-:-:S13]  /*00b0*/  ISETP.GE.OR P0, PT, R0, UR8, P0 ;  /* 0x0000000800007c0c */ /* 0x000fda0008706670 */
[----:B------:R-:W-:Y:S05]  /*00c0*/  @P0 EXIT ;  /* 0x000000000000094d */ /* 0x000fea0003800000 */
[----:B------:R-:W0:Y:S01]  /*00d0*/  LDCU.64 UR6, c[0x0][0x390] ;  /* 0x00007200ff0677ac */ /* 0x000e220008000a00 */
[----:B------:R-:W1:Y:S01]  /*00e0*/  LDCU UR4, c[0x0][0x398] ;  /* 0x00007300ff0477ac */ /* 0x000e620008000800 */
[----:B------:R-:W2:Y:S01]  /*00f0*/  LDCU.64 UR10, c[0x0][0x380] ;  /* 0x00007000ff0a77ac */ /* 0x000ea20008000a00 */
[----:B0-----:R-:W-:Y:S01]  /*0100*/  VIADD R2, R0, -UR6 ;  /* 0x8000000600027c36 */ /* 0x001fe20008000000 */
[C---:B------:R-:W-:Y:S01]  /*0110*/  IADD3 R4, PT, PT, R3.reuse, -UR7, RZ ;  /* 0x8000000703047c10 */ /* 0x040fe2000fffe0ff */
[----:B------:R-:W0:Y:S01]  /*0120*/  LDCU.64 UR6, c[0x0][0x358] ;  /* 0x00006b00ff0677ac */ /* 0x000e220008000a00 */
[----:B------:R-:W-:Y:S02]  /*0130*/  IMAD R0, R3, UR8, R0 ;  /* 0x0000000803007c24 */ /* 0x000fe4000f8e0200 */
[----:B------:R-:W-:Y:S01]  /*0140*/  IMAD R5, R2, R2, RZ ;  /* 0x0000000202057224 */ /* 0x000fe200078e02ff */
[----:B-1----:R-:W-:Y:S02]  /*0150*/  UIMAD UR4, UR4, UR4, URZ ;  /* 0x00000004040472a4 */ /* 0x002fe4000f8e02ff */
[----:B--2---:R-:W-:Y:S01]  /*0160*/  IADD3 R2, P1, PT, R0, UR10, RZ ;  /* 0x0000000a00027c10 */ /* 0x004fe2000ff3e0ff */
[----:B------:R-:W-:-:S03]  /*0170*/  IMAD R5, R4, R4, R5 ;  /* 0x0000000404057224 */ /* 0x000fc600078e0205 */
[----:B------:R-:W-:Y:S02]  /*0180*/  LEA.HI.X.SX32 R3, R0, UR11, 0x1, P1 ;  /* 0x0000000b00037c11 */ /* 0x000fe400088f0eff */
[----:B------:R-:W-:-:S04]  /*0190*/  ISETP.GT.U32.AND P0, PT, R5, UR4, PT ;  /* 0x0000000405007c0c */ /* 0x000fc8000bf04070 */
[----:B------:R-:W-:-:S05]  /*01a0*/  SEL R5, RZ, 0x1, P0 ;  /* 0x00000001ff057807 */ /* 0x000fca0000000000 */
[----:B0-----:R-:W-:Y:S01]  /*01b0*/  STG.E.U8 desc[UR6][R2.64], R5 ;  /* 0x0000000502007986 */ /* 0x001fe2000c101106 */
[----:B------:R-:W-:Y:S05]  /*01c0*/  EXIT ;  /* 0x000000000000794d */ /* 0x000fea0003800000 */
.L_x_0:
[----:B------:R-:W-:-:S00]  /*01d0*/  BRA `(.L_x_0) ;  /* 0xfffffffc00fc7947 */ /* 0x000fc0000383ffff */
[----:B------:R-:W-:-:S00]  /*01e0*/  NOP ;  /* 0x0000000000007918 */ /* 0x000fc00000000000 */
        /* <DEDUP_REMOVED lines=9> */
.L_x_1:


//--------------------- .nv.shared.reserved.0     --------------------------
	.section	.nv.shared.reserved.0,"aw",@nobits
	.weak		__nv_reservedSMEM_offset_0_alias
	.size		__nv_reservedSMEM_offset_0_alias, 0, 64
	.other		__nv_reservedSMEM_offset_0_alias,@"STO_CUDA_RESERVED_SHARED STV_DEFAULT"
__nv_reservedSMEM_offset_0_alias:
	.zero		0
	.zero		64


//--------------------- .nv.constant0._Z14compute_circlePciiiii --------------------------
	.section	.nv.constant0._Z14compute_circlePciiiii,"a",@progbits
	.sectionflags	@""
	.align	4
.nv.constant0._Z14compute_circlePciiiii:
	.zero		924


//--------------------- SYMBOLS --------------------------

	.type		.nv.reservedSmem.offset0,@object
	.size		.nv.reservedSmem.offset0,0x4
